//
// Generated by NVIDIA NVVM Compiler
//
// Compiler Build ID: CL-36424714
// Cuda compilation tools, release 13.0, V13.0.88
// Based on NVVM 20.0.0
//

.version 9.0
.target sm_100
.address_size 64

	// .globl	_Z5opL21PfS_lll

.visible .entry _Z5opL21PfS_lll(
	.param .u64 .ptr .align 1 _Z5opL21PfS_lll_param_0,
	.param .u64 .ptr .align 1 _Z5opL21PfS_lll_param_1,
	.param .u64 _Z5opL21PfS_lll_param_2,
	.param .u64 _Z5opL21PfS_lll_param_3,
	.param .u64 _Z5opL21PfS_lll_param_4
)
{
	.reg .pred 	%p<8>;
	.reg .b32 	%r<14>;
	.reg .b32 	%f<13>;
	.reg .b64 	%rd<32>;

	ld.param.u64 	%rd8, [_Z5opL21PfS_lll_param_0];
	ld.param.u64 	%rd9, [_Z5opL21PfS_lll_param_1];
	ld.param.u64 	%rd10, [_Z5opL21PfS_lll_param_2];
	ld.param.u64 	%rd11, [_Z5opL21PfS_lll_param_3];
	ld.param.u64 	%rd7, [_Z5opL21PfS_lll_param_4];
	cvta.to.global.u64 	%rd1, %rd8;
	cvta.to.global.u64 	%rd2, %rd9;
	mov.u32 	%r1, %tid.x;
	mov.u32 	%r2, %ctaid.x;
	mov.u32 	%r3, %ntid.x;
	mad.lo.s32 	%r4, %r2, %r3, %r1;
	cvt.u64.u32 	%rd13, %r4;
	mov.u32 	%r5, %tid.y;
	mov.u32 	%r6, %ctaid.y;
	mov.u32 	%r7, %ntid.y;
	mad.lo.s32 	%r8, %r6, %r7, %r5;
	cvt.u64.u32 	%rd14, %r8;
	mov.u32 	%r10, %tid.z;
	mov.u32 	%r11, %ctaid.z;
	mov.u32 	%r12, %ntid.z;
	mad.lo.s32 	%r13, %r11, %r12, %r10;
	cvt.u64.u32 	%rd15, %r13;
	mul.lo.s64 	%rd16, %rd11, %rd15;
	mul.lo.s64 	%rd17, %rd16, %rd7;
	mad.lo.s64 	%rd18, %rd7, %rd14, %rd13;
	add.s64 	%rd3, %rd18, %rd17;
	add.s64 	%rd4, %rd17, %rd13;
	mad.lo.s64 	%rd19, %rd7, %rd10, %rd7;
	mul.lo.s64 	%rd5, %rd19, %rd11;
	setp.le.u64 	%p1, %rd7, %rd13;
	setp.le.u64 	%p2, %rd11, %rd14;
	or.pred  	%p3, %p1, %p2;
	setp.le.u64 	%p4, %rd10, %rd15;
	or.pred  	%p5, %p4, %p3;
	@%p5 bra 	$L__BB0_4;
	add.s64 	%rd6, %rd3, %rd7;
	add.s64 	%rd20, %rd6, 1;
	add.s64 	%rd21, %rd5, %rd7;
	setp.ge.u64 	%p6, %rd20, %rd21;
	@%p6 bra 	$L__BB0_4;
	shl.b64 	%rd22, %rd3, 2;
	add.s64 	%rd23, %rd2, %rd22;
	ld.global.f32 	%f1, [%rd23+4];
	ld.global.f32 	%f2, [%rd23];
	add.f32 	%f3, %f1, %f2;
	shl.b64 	%rd24, %rd7, 2;
	add.s64 	%rd25, %rd23, %rd24;
	ld.global.f32 	%f4, [%rd25+4];
	add.f32 	%f5, %f3, %f4;
	ld.global.f32 	%f6, [%rd25];
	add.f32 	%f7, %f5, %f6;
	mul.f32 	%f8, %f7, 0f3E800000;
	shl.b64 	%rd26, %rd6, 2;
	add.s64 	%rd27, %rd1, %rd26;
	st.global.f32 	[%rd27], %f8;
	add.s64 	%rd28, %rd4, 1;
	setp.ge.u64 	%p7, %rd28, %rd7;
	@%p7 bra 	$L__BB0_4;
	shl.b64 	%rd29, %rd4, 2;
	add.s64 	%rd30, %rd2, %rd29;
	ld.global.f32 	%f9, [%rd30];
	ld.global.f32 	%f10, [%rd30+4];
	add.f32 	%f11, %f9, %f10;
	mul.f32 	%f12, %f11, 0f3E800000;
	add.s64 	%rd31, %rd1, %rd29;
	st.global.f32 	[%rd31], %f12;
$L__BB0_4:
	ret;

}


// ===== COMPILED SASS (sm_100) =====

	.target	sm_100

	.elftype	@"ET_EXEC"


//--------------------- .note.nv.tkinfo           --------------------------
	.section	.note.nv.tkinfo,"",@"SHT_NOTE"
	.sectionflags	@"SHF_NOTE_NV_TKINFO"
	.tkinfo
        /*0018*/ 	.word	0x00000002
        /*0030*/ 	.string	""
        /*0030*/ 	.string	"ptxas"
        /*0030*/ 	.string	"Cuda compilation tools, release 13.0, V13.0.88"
        /*0030*/ 	.string	"Build cuda_13.0.r13.0/compiler.36424714_0"
        /*0030*/ 	.string	"-arch sm_100 -m 64 "



//--------------------- .note.nv.cuinfo           --------------------------
	.section	.note.nv.cuinfo,"",@"SHT_NOTE"
	.sectionflags	@"SHF_NOTE_NV_CUINFO"
        /*0018*/ 	.short	0x0002
        /*001a*/ 	.short	0x0064
        /*001c*/ 	.short	0x0082
	.zero		2


//--------------------- .nv.info                  --------------------------
	.section	.nv.info,"",@"SHT_CUDA_INFO"
	.align	4


	//----- nvinfo : EIATTR_REGCOUNT
	.align		4
        /*0000*/ 	.byte	0x04, 0x2f
        /*0002*/ 	.short	(.L_1 - .L_0)
	.align		4
.L_0:
        /*0004*/ 	.word	index@(_Z5opL21PfS_lll)
        /*0008*/ 	.word	0x00000018


	//----- nvinfo : EIATTR_FRAME_SIZE
	.align		4
.L_1:
        /*000c*/ 	.byte	0x04, 0x11
        /*000e*/ 	.short	(.L_3 - .L_2)
	.align		4
.L_2:
        /*0010*/ 	.word	index@(_Z5opL21PfS_lll)
        /*0014*/ 	.word	0x00000000


	//----- nvinfo : EIATTR_MIN_STACK_SIZE
	.align		4
.L_3:
        /*0018*/ 	.byte	0x04, 0x12
        /*001a*/ 	.short	(.L_5 - .L_4)
	.align		4
.L_4:
        /*001c*/ 	.word	index@(_Z5opL21PfS_lll)
        /*0020*/ 	.word	0x00000000
.L_5:


//--------------------- .nv.compat                --------------------------
	.section	.nv.compat,"",@"SHT_CUDA_COMPAT_INFO"
	.align	4
        /*0000*/ 	.byte	0x02, 0x09, 0x00, 0x00, 0x02, 0x02, 0x01, 0x00, 0x02, 0x05, 0x05, 0x00, 0x03, 0x07, 0x01, 0x01
        /*0010*/ 	.byte	0x02, 0x03, 0x00, 0x00, 0x02, 0x06, 0x01, 0x00, 0x04, 0x0b, 0x08, 0x00, 0x09, 0x00, 0x00, 0x00
        /*0020*/ 	.byte	0x00, 0x00, 0x00, 0x00


//--------------------- .nv.info._Z5opL21PfS_lll  --------------------------
	.section	.nv.info._Z5opL21PfS_lll,"",@"SHT_CUDA_INFO"
	.sectionflags	@""
	.align	4


	//----- nvinfo : EIATTR_CUDA_API_VERSION
	.align		4
        /*0000*/ 	.byte	0x04, 0x37
        /*0002*/ 	.short	(.L_7 - .L_6)
.L_6:
        /*0004*/ 	.word	0x00000082


	//----- nvinfo : EIATTR_KPARAM_INFO
	.align		4
.L_7:
        /*0008*/ 	.byte	0x04, 0x17
        /*000a*/ 	.short	(.L_9 - .L_8)
.L_8:
        /*000c*/ 	.word	0x00000000
        /*0010*/ 	.short	0x0004
        /*0012*/ 	.short	0x0020
        /*0014*/ 	.byte	0x00, 0xf0, 0x21, 0x00


	//----- nvinfo : EIATTR_KPARAM_INFO
	.align		4
.L_9:
        /*0018*/ 	.byte	0x04, 0x17
        /*001a*/ 	.short	(.L_11 - .L_10)
.L_10:
        /*001c*/ 	.word	0x00000000
        /*0020*/ 	.short	0x0003
        /*0022*/ 	.short	0x0018
        /*0024*/ 	.byte	0x00, 0xf0, 0x21, 0x00


	//----- nvinfo : EIATTR_KPARAM_INFO
	.align		4
.L_11:
        /*0028*/ 	.byte	0x04, 0x17
        /*002a*/ 	.short	(.L_13 - .L_12)
.L_12:
        /*002c*/ 	.word	0x00000000
        /*0030*/ 	.short	0x0002
        /*0032*/ 	.short	0x0010
        /*0034*/ 	.byte	0x00, 0xf0, 0x21, 0x00


	//----- nvinfo : EIATTR_KPARAM_INFO
	.align		4
.L_13:
        /*0038*/ 	.byte	0x04, 0x17
        /*003a*/ 	.short	(.L_15 - .L_14)
.L_14:
        /*003c*/ 	.word	0x00000000
        /*0040*/ 	.short	0x0001
        /*0042*/ 	.short	0x0008
        /*0044*/ 	.byte	0x00, 0xf5, 0x21, 0x00


	//----- nvinfo : EIATTR_KPARAM_INFO
	.align		4
.L_15:
        /*0048*/ 	.byte	0x04, 0x17
        /*004a*/ 	.short	(.L_17 - .L_16)
.L_16:
        /*004c*/ 	.word	0x00000000
        /*0050*/ 	.short	0x0000
        /*0052*/ 	.short	0x0000
        /*0054*/ 	.byte	0x00, 0xf5, 0x21, 0x00


	//----- nvinfo : EIATTR_SPARSE_MMA_MASK
	.align		4
.L_17:
        /*0058*/ 	.byte	0x03, 0x50
        /*005a*/ 	.short	0x0000


	//----- nvinfo : EIATTR_MAXREG_COUNT
	.align		4
        /*005c*/ 	.byte	0x03, 0x1b
        /*005e*/ 	.short	0x00ff


	//----- nvinfo : EIATTR_MERCURY_ISA_VERSION
	.align		4
        /*0060*/ 	.byte	0x03, 0x5f
        /*0062*/ 	.short	0x0101


	//----- nvinfo : EIATTR_VRC_CTA_INIT_COUNT
	.align		4
        /*0064*/ 	.byte	0x02, 0x4a
	.zero		1
	.zero		1


	//----- nvinfo : EIATTR_EXIT_INSTR_OFFSETS
	.align		4
        /*0068*/ 	.byte	0x04, 0x1c
        /*006a*/ 	.short	(.L_19 - .L_18)


	//   ....[0]....
.L_18:
        /*006c*/ 	.word	0x00000190


	//   ....[1]....
        /*0070*/ 	.word	0x000002e0


	//   ....[2]....
        /*0074*/ 	.word	0x00000460


	//   ....[3]....
        /*0078*/ 	.word	0x00000520


	//----- nvinfo : EIATTR_CBANK_PARAM_SIZE
	.align		4
.L_19:
        /*007c*/ 	.byte	0x03, 0x19
        /*007e*/ 	.short	0x0028


	//----- nvinfo : EIATTR_PARAM_CBANK
	.align		4
        /*0080*/ 	.byte	0x04, 0x0a
        /*0082*/ 	.short	(.L_21 - .L_20)
	.align		4
.L_20:
        /*0084*/ 	.word	index@(.nv.constant0._Z5opL21PfS_lll)
        /*0088*/ 	.short	0x0380
        /*008a*/ 	.short	0x0028


	//----- nvinfo : EIATTR_SW_WAR
	.align		4
.L_21:
        /*008c*/ 	.byte	0x04, 0x36
        /*008e*/ 	.short	(.L_23 - .L_22)
.L_22:
        /*0090*/ 	.word	0x00000008
.L_23:


//--------------------- .nv.callgraph             --------------------------
	.section	.nv.callgraph,"",@"SHT_CUDA_CALLGRAPH"
	.align	4
	.sectionentsize	8
	.align		4
        /*0000*/ 	.word	0x00000000
	.align		4
        /*0004*/ 	.word	0xffffffff
	.align		4
        /*0008*/ 	.word	0x00000000
	.align		4
        /*000c*/ 	.word	0xfffffffe
	.align		4
        /*0010*/ 	.word	0x00000000
	.align		4
        /*0014*/ 	.word	0xfffffffd
	.align		4
        /*0018*/ 	.word	0x00000000
	.align		4
        /*001c*/ 	.word	0xfffffffc


//--------------------- .text._Z5opL21PfS_lll     --------------------------
	.section	.text._Z5opL21PfS_lll,"ax",@progbits
	.align	128
        .global         _Z5opL21PfS_lll
        .type           _Z5opL21PfS_lll,@function
        .size           _Z5opL21PfS_lll,(.L_x_1 - _Z5opL21PfS_lll)
        .other          _Z5opL21PfS_lll,@"STO_CUDA_ENTRY STV_DEFAULT"
_Z5opL21PfS_lll:
.text._Z5opL21PfS_lll:
[----:B------:R-:W-:Y:S01]  /*0000*/  LDC R1, c[0x0][0x37c] ;  /* 0x0000df00ff017b82 */ /* 0x000fe20000000800 */
[----:B------:R-:W0:Y:S07]  /*0010*/  S2R R9, SR_TID.Y ;  /* 0x0000000000097919 */ /* 0x000e2e0000002200 */
[----:B------:R-:W1:Y:S01]  /*0020*/  LDC R5, c[0x0][0x360] ;  /* 0x0000d800ff057b82 */ /* 0x000e620000000800 */
[----:B------:R-:W2:Y:S01]  /*0030*/  LDCU.128 UR8, c[0x0][0x390] ;  /* 0x00007200ff0877ac */ /* 0x000ea20008000c00 */
[----:B------:R-:W1:Y:S01]  /*0040*/  S2R R4, SR_TID.X ;  /* 0x0000000000047919 */ /* 0x000e620000002100 */
[----:B------:R-:W3:Y:S05]  /*0050*/  S2R R11, SR_TID.Z ;  /* 0x00000000000b7919 */ /* 0x000eea0000002300 */
[----:B------:R-:W0:Y:S08]  /*0060*/  S2UR UR5, SR_CTAID.Y ;  /* 0x00000000000579c3 */ /* 0x000e300000002600 */
[----:B------:R-:W0:Y:S08]  /*0070*/  LDC R0, c[0x0][0x364] ;  /* 0x0000d900ff007b82 */ /* 0x000e300000000800 */
[----:B------:R-:W1:Y:S08]  /*0080*/  S2UR UR4, SR_CTAID.X ;  /* 0x00000000000479c3 */ /* 0x000e700000002500 */
[----:B------:R-:W3:Y:S08]  /*0090*/  S2UR UR6, SR_CTAID.Z ;  /* 0x00000000000679c3 */ /* 0x000ef00000002700 */
[----:B------:R-:W3:Y:S01]  /*00a0*/  LDC R6, c[0x0][0x368] ;  /* 0x0000da00ff067b82 */ /* 0x000ee20000000800 */
[----:B0-----:R-:W-:-:S05]  /*00b0*/  IMAD R9, R0, UR5, R9 ;  /* 0x0000000500097c24 */ /* 0x001fca000f8e0209 */
[----:B--2---:R-:W-:Y:S02]  /*00c0*/  ISETP.GE.U32.AND P2, PT, R9, UR10, PT ;  /* 0x0000000a09007c0c */ /* 0x004fe4000bf46070 */
[----:B------:R-:W0:Y:S01]  /*00d0*/  LDC.64 R2, c[0x0][0x3a0] ;  /* 0x0000e800ff027b82 */ /* 0x000e220000000a00 */
[----:B-1----:R-:W-:Y:S01]  /*00e0*/  IMAD R4, R5, UR4, R4 ;  /* 0x0000000405047c24 */ /* 0x002fe2000f8e0204 */
[----:B------:R-:W-:Y:S01]  /*00f0*/  ISETP.GE.U32.AND.EX P2, PT, RZ, UR11, PT, P2 ;  /* 0x0000000bff007c0c */ /* 0x000fe2000bf46120 */
[----:B---3--:R-:W-:-:S04]  /*0100*/  IMAD R11, R6, UR6, R11 ;  /* 0x00000006060b7c24 */ /* 0x008fc8000f8e020b */
[C---:B------:R-:W-:Y:S01]  /*0110*/  IMAD.WIDE.U32 R6, R11.reuse, UR10, RZ ;  /* 0x0000000a0b067c25 */ /* 0x040fe2000f8e00ff */
[----:B------:R-:W-:Y:S02]  /*0120*/  ISETP.GE.U32.AND P0, PT, R11, UR8, PT ;  /* 0x000000080b007c0c */ /* 0x000fe4000bf06070 */
[----:B0-----:R-:W-:Y:S01]  /*0130*/  ISETP.GE.U32.AND P1, PT, R4, R2, PT ;  /* 0x000000020400720c */ /* 0x001fe20003f26070 */
[----:B------:R-:W-:-:S03]  /*0140*/  IMAD R13, R3, UR8, RZ ;  /* 0x00000008030d7c24 */ /* 0x000fc6000f8e02ff */
[----:B------:R-:W-:Y:S01]  /*0150*/  ISETP.GE.U32.OR.EX P1, PT, RZ, R3, P2, P1 ;  /* 0x00000003ff00720c */ /* 0x000fe20001726510 */
[----:B------:R-:W-:Y:S02]  /*0160*/  IMAD R17, R2, UR9, R13 ;  /* 0x0000000902117c24 */ /* 0x000fe4000f8e020d */
[----:B------:R-:W-:Y:S01]  /*0170*/  IMAD R13, R11, UR11, R7 ;  /* 0x0000000b0b0d7c24 */ /* 0x000fe2000f8e0207 */
[----:B------:R-:W-:-:S13]  /*0180*/  ISETP.GE.U32.OR.EX P0, PT, RZ, UR9, P1, P0 ;  /* 0x00000009ff007c0c */ /* 0x000fda0008f06500 */
[----:B------:R-:W-:Y:S05]  /*0190*/  @P0 EXIT ;  /* 0x000000000000094d */ /* 0x000fea0003800000 */
[----:B------:R-:W0:Y:S01]  /*01a0*/  LDC.64 R14, c[0x0][0x3a0] ;  /* 0x0000e800ff0e7b82 */ /* 0x000e220000000a00 */
[----:B------:R-:W-:Y:S02]  /*01b0*/  IMAD.MOV.U32 R5, RZ, RZ, RZ ;  /* 0x000000ffff057224 */ /* 0x000fe400078e00ff */
[-C--:B------:R-:W-:Y:S02]  /*01c0*/  IMAD R0, R13, R2.reuse, RZ ;  /* 0x000000020d007224 */ /* 0x080fe400078e02ff */
[----:B------:R-:W-:-:S04]  /*01d0*/  IMAD.WIDE.U32 R10, R9, R2, R4 ;  /* 0x00000002090a7225 */ /* 0x000fc800078e0004 */
[----:B------:R-:W-:Y:S02]  /*01e0*/  IMAD R11, R9, R3, R11 ;  /* 0x00000003090b7224 */ /* 0x000fe400078e020b */
[----:B------:R-:W-:-:S04]  /*01f0*/  IMAD.WIDE.U32 R12, R6, R2, R10 ;  /* 0x00000002060c7225 */ /* 0x000fc800078e000a */
[----:B------:R-:W-:Y:S01]  /*0200*/  IMAD R11, R6, R3, R0 ;  /* 0x00000003060b7224 */ /* 0x000fe200078e0200 */
[----:B------:R-:W-:-:S03]  /*0210*/  IADD3 R0, P0, PT, R12, R2, RZ ;  /* 0x000000020c007210 */ /* 0x000fc60007f1e0ff */
[----:B------:R-:W-:Y:S02]  /*0220*/  IMAD.IADD R10, R13, 0x1, R11 ;  /* 0x000000010d0a7824 */ /* 0x000fe400078e020b */
[----:B0-----:R-:W-:-:S05]  /*0230*/  IMAD.WIDE.U32 R8, R2, UR8, R14 ;  /* 0x0000000802087c25 */ /* 0x001fca000f8e000e */
[----:B------:R-:W-:Y:S01]  /*0240*/  IADD3 R9, PT, PT, R9, R17, RZ ;  /* 0x0000001109097210 */ /* 0x000fe20007ffe0ff */
[----:B------:R-:W-:Y:S01]  /*0250*/  IMAD.WIDE.U32 R14, R8, UR10, R14 ;  /* 0x0000000a080e7c25 */ /* 0x000fe2000f8e000e */
[----:B------:R-:W-:-:S03]  /*0260*/  IADD3 R17, P1, PT, R0, 0x1, RZ ;  /* 0x0000000100117810 */ /* 0x000fc60007f3e0ff */
[----:B------:R-:W-:Y:S01]  /*0270*/  IMAD R19, R9, UR10, RZ ;  /* 0x0000000a09137c24 */ /* 0x000fe2000f8e02ff */
[----:B------:R-:W-:Y:S02]  /*0280*/  IADD3.X R9, PT, PT, R10, R3, RZ, P0, !PT ;  /* 0x000000030a097210 */ /* 0x000fe400007fe4ff */
[----:B------:R-:W-:Y:S01]  /*0290*/  ISETP.GE.U32.AND P0, PT, R17, R14, PT ;  /* 0x0000000e1100720c */ /* 0x000fe20003f06070 */
[----:B------:R-:W-:Y:S02]  /*02a0*/  IMAD R21, R8, UR11, R19 ;  /* 0x0000000b08157c24 */ /* 0x000fe4000f8e0213 */
[----:B------:R-:W-:-:S03]  /*02b0*/  IMAD.X R19, RZ, RZ, R9, P1 ;  /* 0x000000ffff137224 */ /* 0x000fc600008e0609 */
[----:B------:R-:W-:-:S04]  /*02c0*/  IADD3 R14, PT, PT, R15, R21, RZ ;  /* 0x000000150f0e7210 */ /* 0x000fc80007ffe0ff */
[----:B------:R-:W-:-:S13]  /*02d0*/  ISETP.GE.U32.AND.EX P0, PT, R19, R14, PT, P0 ;  /* 0x0000000e1300720c */ /* 0x000fda0003f06100 */
[----:B------:R-:W-:Y:S05]  /*02e0*/  @P0 EXIT ;  /* 0x000000000000094d */ /* 0x000fea0003800000 */
[----:B------:R-:W0:Y:S01]  /*02f0*/  LDCU.128 UR8, c[0x0][0x380] ;  /* 0x00007000ff0877ac */ /* 0x000e220008000c00 */
[----:B------:R-:W1:Y:S01]  /*0300*/  LDCU.64 UR4, c[0x0][0x358] ;  /* 0x00006b00ff0477ac */ /* 0x000e620008000a00 */
[----:B0-----:R-:W-:-:S04]  /*0310*/  LEA R14, P0, R12, UR10, 0x2 ;  /* 0x0000000a0c0e7c11 */ /* 0x001fc8000f8010ff */
[----:B------:R-:W-:Y:S02]  /*0320*/  LEA.HI.X R15, R12, UR11, R10, 0x2, P0 ;  /* 0x0000000b0c0f7c11 */ /* 0x000fe400080f140a */
[----:B------:R-:W-:-:S03]  /*0330*/  LEA R12, P0, R2, R14, 0x2 ;  /* 0x0000000e020c7211 */ /* 0x000fc600078010ff */
[----:B-1----:R-:W2:Y:S01]  /*0340*/  LDG.E R7, desc[UR4][R14.64+0x4] ;  /* 0x000004040e077981 */ /* 0x002ea2000c1e1900 */
[----:B------:R-:W-:-:S03]  /*0350*/  LEA.HI.X R13, R2, R15, R3, 0x2, P0 ;  /* 0x0000000f020d7211 */ /* 0x000fc600000f1403 */
[----:B------:R-:W2:Y:S04]  /*0360*/  LDG.E R8, desc[UR4][R14.64] ;  /* 0x000000040e087981 */ /* 0x000ea8000c1e1900 */
[----:B------:R-:W3:Y:S04]  /*0370*/  LDG.E R10, desc[UR4][R12.64+0x4] ;  /* 0x000004040c0a7981 */ /* 0x000ee8000c1e1900 */
[----:B------:R-:W4:Y:S01]  /*0380*/  LDG.E R16, desc[UR4][R12.64] ;  /* 0x000000040c107981 */ /* 0x000f22000c1e1900 */
[----:B------:R-:W-:-:S04]  /*0390*/  IMAD.WIDE.U32 R4, R6, R2, R4 ;  /* 0x0000000206047225 */ /* 0x000fc800078e0004 */
[----:B------:R-:W-:Y:S01]  /*03a0*/  IMAD.IADD R11, R11, 0x1, R5 ;  /* 0x000000010b0b7824 */ /* 0x000fe200078e0205 */
[----:B------:R-:W-:-:S04]  /*03b0*/  IADD3 R17, P1, PT, R4, 0x1, RZ ;  /* 0x0000000104117810 */ /* 0x000fc80007f3e0ff */
[----:B------:R-:W-:Y:S02]  /*03c0*/  ISETP.GE.U32.AND P0, PT, R17, R2, PT ;  /* 0x000000021100720c */ /* 0x000fe40003f06070 */
[----:B------:R-:W-:-:S04]  /*03d0*/  IADD3.X R6, PT, PT, RZ, R11, RZ, P1, !PT ;  /* 0x0000000bff067210 */ /* 0x000fc80000ffe4ff */
[----:B------:R-:W-:Y:S02]  /*03e0*/  ISETP.GE.U32.AND.EX P0, PT, R6, R3, PT, P0 ;  /* 0x000000030600720c */ /* 0x000fe40003f06100 */
[----:B------:R-:W-:-:S04]  /*03f0*/  LEA R2, P1, R0, UR8, 0x2 ;  /* 0x0000000800027c11 */ /* 0x000fc8000f8210ff */
[----:B------:R-:W-:Y:S01]  /*0400*/  LEA.HI.X R3, R0, UR9, R9, 0x2, P1 ;  /* 0x0000000900037c11 */ /* 0x000fe200088f1409 */
[----:B--2---:R-:W-:-:S04]  /*0410*/  FADD R7, R7, R8 ;  /* 0x0000000807077221 */ /* 0x004fc80000000000 */
[----:B---3--:R-:W-:-:S04]  /*0420*/  FADD R7, R7, R10 ;  /* 0x0000000a07077221 */ /* 0x008fc80000000000 */
[----:B----4-:R-:W-:-:S04]  /*0430*/  FADD R7, R7, R16 ;  /* 0x0000001007077221 */ /* 0x010fc80000000000 */
[----:B------:R-:W-:-:S05]  /*0440*/  FMUL R7, R7, 0.25 ;  /* 0x3e80000007077820 */ /* 0x000fca0000400000 */
[----:B------:R0:W-:Y:S01]  /*0450*/  STG.E desc[UR4][R2.64], R7 ;  /* 0x0000000702007986 */ /* 0x0001e2000c101904 */
[----:B------:R-:W-:Y:S05]  /*0460*/  @P0 EXIT ;  /* 0x000000000000094d */ /* 0x000fea0003800000 */
[C---:B------:R-:W-:Y:S01]  /*0470*/  IMAD.SHL.U32 R6, R4.reuse, 0x4, RZ ;  /* 0x0000000404067824 */ /* 0x040fe200078e00ff */
[----:B0-----:R-:W-:-:S04]  /*0480*/  SHF.L.U64.HI R7, R4, 0x2, R11 ;  /* 0x0000000204077819 */ /* 0x001fc8000001020b */
[----:B------:R-:W-:-:S04]  /*0490*/  IADD3 R2, P0, PT, R6, UR10, RZ ;  /* 0x0000000a06027c10 */ /* 0x000fc8000ff1e0ff */
[----:B------:R-:W-:-:S05]  /*04a0*/  IADD3.X R3, PT, PT, R7, UR11, RZ, P0, !PT ;  /* 0x0000000b07037c10 */ /* 0x000fca00087fe4ff */
[----:B------:R-:W2:Y:S04]  /*04b0*/  LDG.E R0, desc[UR4][R2.64] ;  /* 0x0000000402007981 */ /* 0x000ea8000c1e1900 */
[----:B------:R-:W2:Y:S01]  /*04c0*/  LDG.E R5, desc[UR4][R2.64+0x4] ;  /* 0x0000040402057981 */ /* 0x000ea2000c1e1900 */
[----:B------:R-:W-:Y:S01]  /*04d0*/  IADD3 R4, P0, PT, R6, UR8, RZ ;  /* 0x0000000806047c10 */ /* 0x000fe2000ff1e0ff */
[----:B--2---:R-:W-:-:S03]  /*04e0*/  FADD R0, R0, R5 ;  /* 0x0000000500007221 */ /* 0x004fc60000000000 */
[----:B------:R-:W-:Y:S01]  /*04f0*/  IADD3.X R5, PT, PT, R7, UR9, RZ, P0, !PT ;  /* 0x0000000907057c10 */ /* 0x000fe200087fe4ff */
[----:B------:R-:W-:-:S05]  /*0500*/  FMUL R7, R0, 0.25 ;  /* 0x3e80000000077820 */ /* 0x000fca0000400000 */
[----:B------:R-:W-:Y:S01]  /*0510*/  STG.E desc[UR4][R4.64], R7 ;  /* 0x0000000704007986 */ /* 0x000fe2000c101904 */
[----:B------:R-:W-:Y:S05]  /*0520*/  EXIT ;  /* 0x000000000000794d */ /* 0x000fea0003800000 */
.L_x_0:
[----:B------:R-:W-:-:S00]  /*0530*/  BRA `(.L_x_0) ;  /* 0xfffffffc00fc7947 */ /* 0x000fc0000383ffff */
[----:B------:R-:W-:-:S00]  /*0540*/  NOP ;  /* 0x0000000000007918 */ /* 0x000fc00000000000 */
        /* <DEDUP_REMOVED lines=11> */
.L_x_1:


//--------------------- .nv.shared.reserved.0     --------------------------
	.section	.nv.shared.reserved.0,"aw",@nobits
	.weak		__nv_reservedSMEM_offset_0_alias
	.size		__nv_reservedSMEM_offset_0_alias, 0, 64
	.other		__nv_reservedSMEM_offset_0_alias,@"STO_CUDA_RESERVED_SHARED STV_DEFAULT"
__nv_reservedSMEM_offset_0_alias:
	.zero		0
	.zero		64


//--------------------- .nv.constant0._Z5opL21PfS_lll --------------------------
	.section	.nv.constant0._Z5opL21PfS_lll,"a",@progbits
	.sectionflags	@""
	.align	4
.nv.constant0._Z5opL21PfS_lll:
	.zero		936


//--------------------- SYMBOLS --------------------------

	.type		.nv.reservedSmem.offset0,@object
	.size		.nv.reservedSmem.offset0,0x4
